//
// Generated by NVIDIA NVVM Compiler
//
// Compiler Build ID: CL-36424714
// Cuda compilation tools, release 13.0, V13.0.88
// Based on NVVM 20.0.0
//

.version 9.0
.target sm_100
.address_size 64

	// .globl	transpose_constY

.visible .entry transpose_constY(
	.param .u32 transpose_constY_param_0,
	.param .u32 transpose_constY_param_1,
	.param .u32 transpose_constY_param_2,
	.param .u64 .ptr .align 1 transpose_constY_param_3,
	.param .u64 .ptr .align 1 transpose_constY_param_4
)
{
	.reg .pred 	%p<13>;
	.reg .b32 	%r<51>;
	.reg .b32 	%f<16>;
	.reg .b64 	%rd<45>;

	ld.param.u32 	%r26, [transpose_constY_param_0];
	ld.param.u32 	%r29, [transpose_constY_param_1];
	ld.param.u32 	%r28, [transpose_constY_param_2];
	ld.param.u64 	%rd2, [transpose_constY_param_3];
	ld.param.u64 	%rd3, [transpose_constY_param_4];
	cvta.to.global.u64 	%rd1, %rd3;
	mov.u32 	%r30, %ctaid.x;
	mov.u32 	%r31, %ntid.x;
	mov.u32 	%r32, %tid.x;
	mad.lo.s32 	%r1, %r30, %r31, %r32;
	mov.u32 	%r33, %ctaid.y;
	mov.u32 	%r34, %ntid.y;
	mov.u32 	%r35, %tid.y;
	mad.lo.s32 	%r36, %r33, %r34, %r35;
	setp.ge.s32 	%p1, %r1, %r26;
	setp.ge.s32 	%p2, %r36, %r29;
	or.pred  	%p3, %p1, %p2;
	@%p3 bra 	$L__BB0_13;
	mad.lo.s32 	%r46, %r36, %r26, %r1;
	mad.lo.s32 	%r37, %r29, %r1, %r36;
	mul.lo.s32 	%r45, %r37, %r28;
	setp.lt.s32 	%p4, %r28, 1;
	@%p4 bra 	$L__BB0_13;
	mul.lo.s32 	%r5, %r29, %r26;
	and.b32  	%r6, %r28, 7;
	setp.lt.u32 	%p5, %r28, 8;
	@%p5 bra 	$L__BB0_5;
	shl.b32 	%r7, %r5, 3;
	and.b32  	%r38, %r28, 2147483640;
	neg.s32 	%r42, %r38;
	mul.wide.s32 	%rd15, %r5, 4;
$L__BB0_4:
	.pragma "nounroll";
	mul.wide.s32 	%rd12, %r45, 4;
	add.s64 	%rd4, %rd2, %rd12;
	// begin inline asm
	ld.global.nc.f32 %f1, [%rd4];
	// end inline asm
	mul.wide.s32 	%rd13, %r46, 4;
	add.s64 	%rd14, %rd1, %rd13;
	st.global.f32 	[%rd14], %f1;
	add.s64 	%rd5, %rd4, 4;
	// begin inline asm
	ld.global.nc.f32 %f2, [%rd5];
	// end inline asm
	add.s64 	%rd16, %rd14, %rd15;
	st.global.f32 	[%rd16], %f2;
	add.s64 	%rd6, %rd4, 8;
	// begin inline asm
	ld.global.nc.f32 %f3, [%rd6];
	// end inline asm
	add.s64 	%rd17, %rd16, %rd15;
	st.global.f32 	[%rd17], %f3;
	add.s64 	%rd7, %rd4, 12;
	// begin inline asm
	ld.global.nc.f32 %f4, [%rd7];
	// end inline asm
	add.s64 	%rd18, %rd17, %rd15;
	st.global.f32 	[%rd18], %f4;
	add.s64 	%rd8, %rd4, 16;
	// begin inline asm
	ld.global.nc.f32 %f5, [%rd8];
	// end inline asm
	add.s64 	%rd19, %rd18, %rd15;
	st.global.f32 	[%rd19], %f5;
	add.s64 	%rd9, %rd4, 20;
	// begin inline asm
	ld.global.nc.f32 %f6, [%rd9];
	// end inline asm
	add.s64 	%rd20, %rd19, %rd15;
	st.global.f32 	[%rd20], %f6;
	add.s64 	%rd10, %rd4, 24;
	// begin inline asm
	ld.global.nc.f32 %f7, [%rd10];
	// end inline asm
	add.s64 	%rd21, %rd20, %rd15;
	st.global.f32 	[%rd21], %f7;
	add.s64 	%rd11, %rd4, 28;
	// begin inline asm
	ld.global.nc.f32 %f8, [%rd11];
	// end inline asm
	add.s64 	%rd22, %rd21, %rd15;
	st.global.f32 	[%rd22], %f8;
	add.s32 	%r45, %r45, 8;
	add.s32 	%r46, %r46, %r7;
	add.s32 	%r42, %r42, 8;
	setp.ne.s32 	%p6, %r42, 0;
	@%p6 bra 	$L__BB0_4;
$L__BB0_5:
	setp.eq.s32 	%p7, %r6, 0;
	@%p7 bra 	$L__BB0_13;
	and.b32  	%r17, %r28, 3;
	setp.lt.u32 	%p8, %r6, 4;
	@%p8 bra 	$L__BB0_8;
	mul.wide.s32 	%rd27, %r45, 4;
	add.s64 	%rd23, %rd2, %rd27;
	// begin inline asm
	ld.global.nc.f32 %f9, [%rd23];
	// end inline asm
	mul.wide.s32 	%rd28, %r46, 4;
	add.s64 	%rd29, %rd1, %rd28;
	st.global.f32 	[%rd29], %f9;
	add.s64 	%rd24, %rd23, 4;
	// begin inline asm
	ld.global.nc.f32 %f10, [%rd24];
	// end inline asm
	mul.wide.s32 	%rd30, %r5, 4;
	add.s64 	%rd31, %rd29, %rd30;
	st.global.f32 	[%rd31], %f10;
	add.s64 	%rd25, %rd23, 8;
	// begin inline asm
	ld.global.nc.f32 %f11, [%rd25];
	// end inline asm
	add.s64 	%rd32, %rd31, %rd30;
	st.global.f32 	[%rd32], %f11;
	add.s64 	%rd26, %rd23, 12;
	// begin inline asm
	ld.global.nc.f32 %f12, [%rd26];
	// end inline asm
	add.s64 	%rd33, %rd32, %rd30;
	st.global.f32 	[%rd33], %f12;
	shl.b32 	%r39, %r5, 2;
	add.s32 	%r46, %r39, %r46;
	add.s32 	%r45, %r45, 4;
$L__BB0_8:
	setp.eq.s32 	%p9, %r17, 0;
	@%p9 bra 	$L__BB0_13;
	setp.eq.s32 	%p10, %r17, 1;
	@%p10 bra 	$L__BB0_11;
	mul.wide.s32 	%rd36, %r45, 4;
	add.s64 	%rd34, %rd2, %rd36;
	// begin inline asm
	ld.global.nc.f32 %f13, [%rd34];
	// end inline asm
	mul.wide.s32 	%rd37, %r46, 4;
	add.s64 	%rd38, %rd1, %rd37;
	st.global.f32 	[%rd38], %f13;
	add.s64 	%rd35, %rd34, 4;
	// begin inline asm
	ld.global.nc.f32 %f14, [%rd35];
	// end inline asm
	mul.wide.s32 	%rd39, %r5, 4;
	add.s64 	%rd40, %rd38, %rd39;
	st.global.f32 	[%rd40], %f14;
	shl.b32 	%r40, %r5, 1;
	add.s32 	%r46, %r46, %r40;
	add.s32 	%r45, %r45, 2;
$L__BB0_11:
	and.b32  	%r41, %r28, 1;
	setp.eq.b32 	%p11, %r41, 1;
	not.pred 	%p12, %p11;
	@%p12 bra 	$L__BB0_13;
	mul.wide.s32 	%rd42, %r45, 4;
	add.s64 	%rd41, %rd2, %rd42;
	// begin inline asm
	ld.global.nc.f32 %f15, [%rd41];
	// end inline asm
	mul.wide.s32 	%rd43, %r46, 4;
	add.s64 	%rd44, %rd1, %rd43;
	st.global.f32 	[%rd44], %f15;
$L__BB0_13:
	ret;

}


// ===== COMPILED SASS (sm_100) =====

	.target	sm_100

	.elftype	@"ET_EXEC"


//--------------------- .note.nv.tkinfo           --------------------------
	.section	.note.nv.tkinfo,"",@"SHT_NOTE"
	.sectionflags	@"SHF_NOTE_NV_TKINFO"
	.tkinfo
        /*0018*/ 	.word	0x00000002
        /*0030*/ 	.string	""
        /*0030*/ 	.string	"ptxas"
        /*0030*/ 	.string	"Cuda compilation tools, release 13.0, V13.0.88"
        /*0030*/ 	.string	"Build cuda_13.0.r13.0/compiler.36424714_0"
        /*0030*/ 	.string	"-arch sm_100 -m 64 "



//--------------------- .note.nv.cuinfo           --------------------------
	.section	.note.nv.cuinfo,"",@"SHT_NOTE"
	.sectionflags	@"SHF_NOTE_NV_CUINFO"
        /*0018*/ 	.short	0x0002
        /*001a*/ 	.short	0x0064
        /*001c*/ 	.short	0x0082
	.zero		2


//--------------------- .nv.info                  --------------------------
	.section	.nv.info,"",@"SHT_CUDA_INFO"
	.align	4


	//----- nvinfo : EIATTR_REGCOUNT
	.align		4
        /*0000*/ 	.byte	0x04, 0x2f
        /*0002*/ 	.short	(.L_1 - .L_0)
	.align		4
.L_0:
        /*0004*/ 	.word	index@(transpose_constY)
        /*0008*/ 	.word	0x00000020


	//----- nvinfo : EIATTR_FRAME_SIZE
	.align		4
.L_1:
        /*000c*/ 	.byte	0x04, 0x11
        /*000e*/ 	.short	(.L_3 - .L_2)
	.align		4
.L_2:
        /*0010*/ 	.word	index@(transpose_constY)
        /*0014*/ 	.word	0x00000000


	//----- nvinfo : EIATTR_MIN_STACK_SIZE
	.align		4
.L_3:
        /*0018*/ 	.byte	0x04, 0x12
        /*001a*/ 	.short	(.L_5 - .L_4)
	.align		4
.L_4:
        /*001c*/ 	.word	index@(transpose_constY)
        /*0020*/ 	.word	0x00000000
.L_5:


//--------------------- .nv.compat                --------------------------
	.section	.nv.compat,"",@"SHT_CUDA_COMPAT_INFO"
	.align	4
        /*0000*/ 	.byte	0x02, 0x09, 0x00, 0x00, 0x02, 0x02, 0x01, 0x00, 0x02, 0x05, 0x05, 0x00, 0x03, 0x07, 0x01, 0x01
        /*0010*/ 	.byte	0x02, 0x03, 0x00, 0x00, 0x02, 0x06, 0x01, 0x00, 0x04, 0x0b, 0x08, 0x00, 0x09, 0x00, 0x00, 0x00
        /*0020*/ 	.byte	0x00, 0x00, 0x00, 0x00


//--------------------- .nv.info.transpose_constY --------------------------
	.section	.nv.info.transpose_constY,"",@"SHT_CUDA_INFO"
	.sectionflags	@""
	.align	4


	//----- nvinfo : EIATTR_CUDA_API_VERSION
	.align		4
        /*0000*/ 	.byte	0x04, 0x37
        /*0002*/ 	.short	(.L_7 - .L_6)
.L_6:
        /*0004*/ 	.word	0x00000082


	//----- nvinfo : EIATTR_KPARAM_INFO
	.align		4
.L_7:
        /*0008*/ 	.byte	0x04, 0x17
        /*000a*/ 	.short	(.L_9 - .L_8)
.L_8:
        /*000c*/ 	.word	0x00000000
        /*0010*/ 	.short	0x0004
        /*0012*/ 	.short	0x0018
        /*0014*/ 	.byte	0x00, 0xf5, 0x21, 0x00


	//----- nvinfo : EIATTR_KPARAM_INFO
	.align		4
.L_9:
        /*0018*/ 	.byte	0x04, 0x17
        /*001a*/ 	.short	(.L_11 - .L_10)
.L_10:
        /*001c*/ 	.word	0x00000000
        /*0020*/ 	.short	0x0003
        /*0022*/ 	.short	0x0010
        /*0024*/ 	.byte	0x00, 0xf5, 0x21, 0x00


	//----- nvinfo : EIATTR_KPARAM_INFO
	.align		4
.L_11:
        /*0028*/ 	.byte	0x04, 0x17
        /*002a*/ 	.short	(.L_13 - .L_12)
.L_12:
        /*002c*/ 	.word	0x00000000
        /*0030*/ 	.short	0x0002
        /*0032*/ 	.short	0x0008
        /*0034*/ 	.byte	0x00, 0xf0, 0x11, 0x00


	//----- nvinfo : EIATTR_KPARAM_INFO
	.align		4
.L_13:
        /*0038*/ 	.byte	0x04, 0x17
        /*003a*/ 	.short	(.L_15 - .L_14)
.L_14:
        /*003c*/ 	.word	0x00000000
        /*0040*/ 	.short	0x0001
        /*0042*/ 	.short	0x0004
        /*0044*/ 	.byte	0x00, 0xf0, 0x11, 0x00


	//----- nvinfo : EIATTR_KPARAM_INFO
	.align		4
.L_15:
        /*0048*/ 	.byte	0x04, 0x17
        /*004a*/ 	.short	(.L_17 - .L_16)
.L_16:
        /*004c*/ 	.word	0x00000000
        /*0050*/ 	.short	0x0000
        /*0052*/ 	.short	0x0000
        /*0054*/ 	.byte	0x00, 0xf0, 0x11, 0x00


	//----- nvinfo : EIATTR_SPARSE_MMA_MASK
	.align		4
.L_17:
        /*0058*/ 	.byte	0x03, 0x50
        /*005a*/ 	.short	0x0000


	//----- nvinfo : EIATTR_MAXREG_COUNT
	.align		4
        /*005c*/ 	.byte	0x03, 0x1b
        /*005e*/ 	.short	0x00ff


	//----- nvinfo : EIATTR_MERCURY_ISA_VERSION
	.align		4
        /*0060*/ 	.byte	0x03, 0x5f
        /*0062*/ 	.short	0x0101


	//----- nvinfo : EIATTR_VRC_CTA_INIT_COUNT
	.align		4
        /*0064*/ 	.byte	0x02, 0x4a
	.zero		1
	.zero		1


	//----- nvinfo : EIATTR_EXIT_INSTR_OFFSETS
	.align		4
        /*0068*/ 	.byte	0x04, 0x1c
        /*006a*/ 	.short	(.L_19 - .L_18)


	//   ....[0]....
.L_18:
        /*006c*/ 	.word	0x000000c0


	//   ....[1]....
        /*0070*/ 	.word	0x000000f0


	//   ....[2]....
        /*0074*/ 	.word	0x000003b0


	//   ....[3]....
        /*0078*/ 	.word	0x00000510


	//   ....[4]....
        /*007c*/ 	.word	0x000005e0


	//   ....[5]....
        /*0080*/ 	.word	0x00000670


	//----- nvinfo : EIATTR_CBANK_PARAM_SIZE
	.align		4
.L_19:
        /*0084*/ 	.byte	0x03, 0x19
        /*0086*/ 	.short	0x0020


	//----- nvinfo : EIATTR_PARAM_CBANK
	.align		4
        /*0088*/ 	.byte	0x04, 0x0a
        /*008a*/ 	.short	(.L_21 - .L_20)
	.align		4
.L_20:
        /*008c*/ 	.word	index@(.nv.constant0.transpose_constY)
        /*0090*/ 	.short	0x0380
        /*0092*/ 	.short	0x0020


	//----- nvinfo : EIATTR_SW_WAR
	.align		4
.L_21:
        /*0094*/ 	.byte	0x04, 0x36
        /*0096*/ 	.short	(.L_23 - .L_22)
.L_22:
        /*0098*/ 	.word	0x00000008
.L_23:


//--------------------- .nv.callgraph             --------------------------
	.section	.nv.callgraph,"",@"SHT_CUDA_CALLGRAPH"
	.align	4
	.sectionentsize	8
	.align		4
        /*0000*/ 	.word	0x00000000
	.align		4
        /*0004*/ 	.word	0xffffffff
	.align		4
        /*0008*/ 	.word	0x00000000
	.align		4
        /*000c*/ 	.word	0xfffffffe
	.align		4
        /*0010*/ 	.word	0x00000000
	.align		4
        /*0014*/ 	.word	0xfffffffd
	.align		4
        /*0018*/ 	.word	0x00000000
	.align		4
        /*001c*/ 	.word	0xfffffffc


//--------------------- .text.transpose_constY    --------------------------
	.section	.text.transpose_constY,"ax",@progbits
	.align	128
        .global         transpose_constY
        .type           transpose_constY,@function
        .size           transpose_constY,(.L_x_4 - transpose_constY)
        .other          transpose_constY,@"STO_CUDA_ENTRY STV_DEFAULT"
transpose_constY:
.text.transpose_constY:
[----:B------:R-:W-:Y:S01]  /*0000*/  LDC R1, c[0x0][0x37c] ;  /* 0x0000df00ff017b82 */ /* 0x000fe20000000800 */
[----:B------:R-:W0:Y:S07]  /*0010*/  S2R R5, SR_TID.Y ;  /* 0x0000000000057919 */ /* 0x000e2e0000002200 */
[----:B------:R-:W1:Y:S01]  /*0020*/  LDC R3, c[0x0][0x360] ;  /* 0x0000d800ff037b82 */ /* 0x000e620000000800 */
[----:B------:R-:W1:Y:S07]  /*0030*/  S2R R0, SR_TID.X ;  /* 0x0000000000007919 */ /* 0x000e6e0000002100 */
[----:B------:R-:W0:Y:S08]  /*0040*/  S2UR UR5, SR_CTAID.Y ;  /* 0x00000000000579c3 */ /* 0x000e300000002600 */
[----:B------:R-:W0:Y:S08]  /*0050*/  LDC R2, c[0x0][0x364] ;  /* 0x0000d900ff027b82 */ /* 0x000e300000000800 */
[----:B------:R-:W1:Y:S08]  /*0060*/  S2UR UR4, SR_CTAID.X ;  /* 0x00000000000479c3 */ /* 0x000e700000002500 */
[----:B------:R-:W2:Y:S01]  /*0070*/  LDC.64 R6, c[0x0][0x380] ;  /* 0x0000e000ff067b82 */ /* 0x000ea20000000a00 */
[----:B0-----:R-:W-:-:S02]  /*0080*/  IMAD R2, R2, UR5, R5 ;  /* 0x0000000502027c24 */ /* 0x001fc4000f8e0205 */
[----:B-1----:R-:W-:-:S03]  /*0090*/  IMAD R3, R3, UR4, R0 ;  /* 0x0000000403037c24 */ /* 0x002fc6000f8e0200 */
[----:B--2---:R-:W-:-:S04]  /*00a0*/  ISETP.GE.AND P0, PT, R2, R7, PT ;  /* 0x000000070200720c */ /* 0x004fc80003f06270 */
[----:B------:R-:W-:-:S13]  /*00b0*/  ISETP.GE.OR P0, PT, R3, R6, P0 ;  /* 0x000000060300720c */ /* 0x000fda0000706670 */
[----:B------:R-:W-:Y:S05]  /*00c0*/  @P0 EXIT ;  /* 0x000000000000094d */ /* 0x000fea0003800000 */
[----:B------:R-:W0:Y:S02]  /*00d0*/  LDC R0, c[0x0][0x388] ;  /* 0x0000e200ff007b82 */ /* 0x000e240000000800 */
[----:B0-----:R-:W-:-:S13]  /*00e0*/  ISETP.GE.AND P0, PT, R0, 0x1, PT ;  /* 0x000000010000780c */ /* 0x001fda0003f06270 */
[----:B------:R-:W-:Y:S05]  /*00f0*/  @!P0 EXIT ;  /* 0x000000000000894d */ /* 0x000fea0003800000 */
[----:B------:R-:W-:Y:S01]  /*0100*/  ISETP.GE.U32.AND P1, PT, R0, 0x8, PT ;  /* 0x000000080000780c */ /* 0x000fe20003f26070 */
[-C--:B------:R-:W-:Y:S01]  /*0110*/  IMAD R18, R2, R6.reuse, R3 ;  /* 0x0000000602127224 */ /* 0x080fe200078e0203 */
[----:B------:R-:W-:Y:S01]  /*0120*/  LOP3.LUT R28, R0, 0x7, RZ, 0xc0, !PT ;  /* 0x00000007001c7812 */ /* 0x000fe200078ec0ff */
[----:B------:R-:W-:Y:S01]  /*0130*/  IMAD R3, R3, R7, R2 ;  /* 0x0000000703037224 */ /* 0x000fe200078e0202 */
[----:B------:R-:W0:Y:S01]  /*0140*/  LDCU.64 UR4, c[0x0][0x358] ;  /* 0x00006b00ff0477ac */ /* 0x000e220008000a00 */
[----:B------:R-:W-:Y:S01]  /*0150*/  IMAD R19, R7, R6, RZ ;  /* 0x0000000607137224 */ /* 0x000fe200078e02ff */
[----:B------:R-:W-:Y:S01]  /*0160*/  ISETP.NE.AND P0, PT, R28, RZ, PT ;  /* 0x000000ff1c00720c */ /* 0x000fe20003f05270 */
[----:B------:R-:W-:-:S06]  /*0170*/  IMAD R20, R3, R0, RZ ;  /* 0x0000000003147224 */ /* 0x000fcc00078e02ff */
[----:B------:R-:W-:Y:S06]  /*0180*/  @!P1 BRA `(.L_x_0) ;  /* 0x0000000000889947 */ /* 0x000fec0003800000 */
[----:B------:R-:W-:-:S04]  /*0190*/  LOP3.LUT R21, R0, 0x7ffffff8, RZ, 0xc0, !PT ;  /* 0x7ffffff800157812 */ /* 0x000fc800078ec0ff */
[----:B------:R-:W-:-:S07]  /*01a0*/  IADD3 R21, PT, PT, -R21, RZ, RZ ;  /* 0x000000ff15157210 */ /* 0x000fce0007ffe1ff */
.L_x_1:
[----:B--2---:R-:W1:Y:S08]  /*01b0*/  LDC.64 R16, c[0x0][0x390] ;  /* 0x0000e400ff107b82 */ /* 0x004e700000000a00 */
[----:B------:R-:W2:Y:S01]  /*01c0*/  LDC.64 R14, c[0x0][0x398] ;  /* 0x0000e600ff0e7b82 */ /* 0x000ea20000000a00 */
[----:B-1----:R-:W-:-:S05]  /*01d0*/  IMAD.WIDE R16, R20, 0x4, R16 ;  /* 0x0000000414107825 */ /* 0x002fca00078e0210 */
[----:B0-----:R-:W3:Y:S04]  /*01e0*/  LDG.E.CONSTANT R11, desc[UR4][R16.64] ;  /* 0x00000004100b7981 */ /* 0x001ee8000c1e9900 */
[----:B------:R-:W4:Y:S04]  /*01f0*/  LDG.E.CONSTANT R24, desc[UR4][R16.64+0x4] ;  /* 0x0000040410187981 */ /* 0x000f28000c1e9900 */
[----:B------:R-:W5:Y:S04]  /*0200*/  LDG.E.CONSTANT R26, desc[UR4][R16.64+0x8] ;  /* 0x00000804101a7981 */ /* 0x000f68000c1e9900 */
[----:B------:R-:W5:Y:S04]  /*0210*/  LDG.E.CONSTANT R22, desc[UR4][R16.64+0xc] ;  /* 0x00000c0410167981 */ /* 0x000f68000c1e9900 */
[----:B------:R-:W5:Y:S04]  /*0220*/  LDG.E.CONSTANT R29, desc[UR4][R16.64+0x10] ;  /* 0x00001004101d7981 */ /* 0x000f68000c1e9900 */
[----:B------:R-:W5:Y:S04]  /*0230*/  LDG.E.CONSTANT R27, desc[UR4][R16.64+0x14] ;  /* 0x00001404101b7981 */ /* 0x000f68000c1e9900 */
[----:B------:R-:W5:Y:S04]  /*0240*/  LDG.E.CONSTANT R25, desc[UR4][R16.64+0x18] ;  /* 0x0000180410197981 */ /* 0x000f68000c1e9900 */
[----:B------:R0:W5:Y:S01]  /*0250*/  LDG.E.CONSTANT R23, desc[UR4][R16.64+0x1c] ;  /* 0x00001c0410177981 */ /* 0x000162000c1e9900 */
[----:B--2---:R-:W-:Y:S01]  /*0260*/  IMAD.WIDE R14, R18, 0x4, R14 ;  /* 0x00000004120e7825 */ /* 0x004fe200078e020e */
[----:B------:R-:W-:-:S02]  /*0270*/  IADD3 R21, PT, PT, R21, 0x8, RZ ;  /* 0x0000000815157810 */ /* 0x000fc40007ffe0ff */
[----:B------:R-:W-:Y:S02]  /*0280*/  IADD3 R20, PT, PT, R20, 0x8, RZ ;  /* 0x0000000814147810 */ /* 0x000fe40007ffe0ff */
[----:B------:R-:W-:Y:S01]  /*0290*/  ISETP.NE.AND P1, PT, R21, RZ, PT ;  /* 0x000000ff1500720c */ /* 0x000fe20003f25270 */
[C---:B------:R-:W-:Y:S01]  /*02a0*/  IMAD.WIDE R6, R19.reuse, 0x4, R14 ;  /* 0x0000000413067825 */ /* 0x040fe200078e020e */
[----:B------:R-:W-:-:S03]  /*02b0*/  LEA R18, R19, R18, 0x3 ;  /* 0x0000001213127211 */ /* 0x000fc600078e18ff */
[----:B------:R-:W-:-:S04]  /*02c0*/  IMAD.WIDE R8, R19, 0x4, R6 ;  /* 0x0000000413087825 */ /* 0x000fc800078e0206 */
[----:B------:R-:W-:-:S04]  /*02d0*/  IMAD.WIDE R2, R19, 0x4, R8 ;  /* 0x0000000413027825 */ /* 0x000fc800078e0208 */
[C---:B------:R-:W-:Y:S01]  /*02e0*/  IMAD.WIDE R4, R19.reuse, 0x4, R2 ;  /* 0x0000000413047825 */ /* 0x040fe200078e0202 */
[----:B---3--:R1:W-:Y:S04]  /*02f0*/  STG.E desc[UR4][R14.64], R11 ;  /* 0x0000000b0e007986 */ /* 0x0083e8000c101904 */
[----:B----4-:R2:W-:Y:S04]  /*0300*/  STG.E desc[UR4][R6.64], R24 ;  /* 0x0000001806007986 */ /* 0x0105e8000c101904 */
[----:B-----5:R2:W-:Y:S01]  /*0310*/  STG.E desc[UR4][R8.64], R26 ;  /* 0x0000001a08007986 */ /* 0x0205e2000c101904 */
[----:B-1----:R-:W-:-:S03]  /*0320*/  IMAD.WIDE R10, R19, 0x4, R4 ;  /* 0x00000004130a7825 */ /* 0x002fc600078e0204 */
[----:B------:R2:W-:Y:S04]  /*0330*/  STG.E desc[UR4][R2.64], R22 ;  /* 0x0000001602007986 */ /* 0x0005e8000c101904 */
[----:B------:R2:W-:Y:S01]  /*0340*/  STG.E desc[UR4][R4.64], R29 ;  /* 0x0000001d04007986 */ /* 0x0005e2000c101904 */
[----:B------:R-:W-:-:S03]  /*0350*/  IMAD.WIDE R12, R19, 0x4, R10 ;  /* 0x00000004130c7825 */ /* 0x000fc600078e020a */
[----:B------:R2:W-:Y:S01]  /*0360*/  STG.E desc[UR4][R10.64], R27 ;  /* 0x0000001b0a007986 */ /* 0x0005e2000c101904 */
[----:B0-----:R-:W-:-:S03]  /*0370*/  IMAD.WIDE R16, R19, 0x4, R12 ;  /* 0x0000000413107825 */ /* 0x001fc600078e020c */
[----:B------:R2:W-:Y:S04]  /*0380*/  STG.E desc[UR4][R12.64], R25 ;  /* 0x000000190c007986 */ /* 0x0005e8000c101904 */
[----:B------:R2:W-:Y:S01]  /*0390*/  STG.E desc[UR4][R16.64], R23 ;  /* 0x0000001710007986 */ /* 0x0005e2000c101904 */
[----:B------:R-:W-:Y:S05]  /*03a0*/  @P1 BRA `(.L_x_1) ;  /* 0xfffffffc00801947 */ /* 0x000fea000383ffff */
.L_x_0:
[----:B0-----:R-:W-:Y:S05]  /*03b0*/  @!P0 EXIT ;  /* 0x000000000000894d */ /* 0x001fea0003800000 */
[----:B------:R-:W-:Y:S02]  /*03c0*/  ISETP.GE.U32.AND P0, PT, R28, 0x4, PT ;  /* 0x000000041c00780c */ /* 0x000fe40003f06070 */
[----:B--2---:R-:W-:-:S04]  /*03d0*/  LOP3.LUT R12, R0, 0x3, RZ, 0xc0, !PT ;  /* 0x00000003000c7812 */ /* 0x004fc800078ec0ff */
[----:B------:R-:W-:-:S07]  /*03e0*/  ISETP.NE.AND P1, PT, R12, RZ, PT ;  /* 0x000000ff0c00720c */ /* 0x000fce0003f25270 */
[----:B------:R-:W-:Y:S06]  /*03f0*/  @!P0 BRA `(.L_x_2) ;  /* 0x0000000000448947 */ /* 0x000fec0003800000 */
[----:B------:R-:W0:Y:S08]  /*0400*/  LDC.64 R2, c[0x0][0x390] ;  /* 0x0000e400ff027b82 */ /* 0x000e300000000a00 */
[----:B------:R-:W1:Y:S01]  /*0410*/  LDC.64 R4, c[0x0][0x398] ;  /* 0x0000e600ff047b82 */ /* 0x000e620000000a00 */
[----:B0-----:R-:W-:-:S05]  /*0420*/  IMAD.WIDE R2, R20, 0x4, R2 ;  /* 0x0000000414027825 */ /* 0x001fca00078e0202 */
[----:B------:R-:W2:Y:S04]  /*0430*/  LDG.E.CONSTANT R13, desc[UR4][R2.64] ;  /* 0x00000004020d7981 */ /* 0x000ea8000c1e9900 */
[----:B------:R-:W3:Y:S04]  /*0440*/  LDG.E.CONSTANT R15, desc[UR4][R2.64+0x4] ;  /* 0x00000404020f7981 */ /* 0x000ee8000c1e9900 */
[----:B------:R-:W4:Y:S04]  /*0450*/  LDG.E.CONSTANT R17, desc[UR4][R2.64+0x8] ;  /* 0x0000080402117981 */ /* 0x000f28000c1e9900 */
[----:B------:R-:W5:Y:S01]  /*0460*/  LDG.E.CONSTANT R21, desc[UR4][R2.64+0xc] ;  /* 0x00000c0402157981 */ /* 0x000f62000c1e9900 */
[----:B-1----:R-:W-:Y:S01]  /*0470*/  IMAD.WIDE R4, R18, 0x4, R4 ;  /* 0x0000000412047825 */ /* 0x002fe200078e0204 */
[----:B------:R-:W-:-:S02]  /*0480*/  IADD3 R20, PT, PT, R20, 0x4, RZ ;  /* 0x0000000414147810 */ /* 0x000fc40007ffe0ff */
[C---:B------:R-:W-:Y:S01]  /*0490*/  LEA R18, R19.reuse, R18, 0x2 ;  /* 0x0000001213127211 */ /* 0x040fe200078e10ff */
[----:B------:R-:W-:-:S04]  /*04a0*/  IMAD.WIDE R6, R19, 0x4, R4 ;  /* 0x0000000413067825 */ /* 0x000fc800078e0204 */
[----:B------:R-:W-:-:S04]  /*04b0*/  IMAD.WIDE R8, R19, 0x4, R6 ;  /* 0x0000000413087825 */ /* 0x000fc800078e0206 */
[----:B------:R-:W-:Y:S01]  /*04c0*/  IMAD.WIDE R10, R19, 0x4, R8 ;  /* 0x00000004130a7825 */ /* 0x000fe200078e0208 */
[----:B--2---:R0:W-:Y:S04]  /*04d0*/  STG.E desc[UR4][R4.64], R13 ;  /* 0x0000000d04007986 */ /* 0x0041e8000c101904 */
[----:B---3--:R0:W-:Y:S04]  /*04e0*/  STG.E desc[UR4][R6.64], R15 ;  /* 0x0000000f06007986 */ /* 0x0081e8000c101904 */
[----:B----4-:R0:W-:Y:S04]  /*04f0*/  STG.E desc[UR4][R8.64], R17 ;  /* 0x0000001108007986 */ /* 0x0101e8000c101904 */
[----:B-----5:R0:W-:Y:S02]  /*0500*/  STG.E desc[UR4][R10.64], R21 ;  /* 0x000000150a007986 */ /* 0x0201e4000c101904 */
.L_x_2:
[----:B------:R-:W-:Y:S05]  /*0510*/  @!P1 EXIT ;  /* 0x000000000000994d */ /* 0x000fea0003800000 */
[----:B------:R-:W1:Y:S01]  /*0520*/  LDC.64 R2, c[0x0][0x390] ;  /* 0x0000e400ff027b82 */ /* 0x000e620000000a00 */
[----:B------:R-:W-:-:S07]  /*0530*/  ISETP.NE.AND P0, PT, R12, 0x1, PT ;  /* 0x000000010c00780c */ /* 0x000fce0003f05270 */
[----:B0-----:R-:W0:Y:S06]  /*0540*/  LDC.64 R4, c[0x0][0x398] ;  /* 0x0000e600ff047b82 */ /* 0x001e2c0000000a00 */
[----:B-1----:R-:W-:-:S05]  /*0550*/  @P0 IMAD.WIDE R2, R20, 0x4, R2 ;  /* 0x0000000414020825 */ /* 0x002fca00078e0202 */
[----:B------:R-:W2:Y:S04]  /*0560*/  @P0 LDG.E.CONSTANT R9, desc[UR4][R2.64] ;  /* 0x0000000402090981 */ /* 0x000ea8000c1e9900 */
[----:B------:R-:W3:Y:S01]  /*0570*/  @P0 LDG.E.CONSTANT R11, desc[UR4][R2.64+0x4] ;  /* 0x00000404020b0981 */ /* 0x000ee2000c1e9900 */
[----:B------:R-:W-:Y:S01]  /*0580*/  LOP3.LUT R0, R0, 0x1, RZ, 0xc0, !PT ;  /* 0x0000000100007812 */ /* 0x000fe200078ec0ff */
[----:B0-----:R-:W-:-:S03]  /*0590*/  @P0 IMAD.WIDE R4, R18, 0x4, R4 ;  /* 0x0000000412040825 */ /* 0x001fc600078e0204 */
[----:B------:R-:W-:Y:S01]  /*05a0*/  ISETP.NE.U32.AND P1, PT, R0, 0x1, PT ;  /* 0x000000010000780c */ /* 0x000fe20003f25070 */
[----:B------:R-:W-:Y:S01]  /*05b0*/  @P0 IMAD.WIDE R6, R19, 0x4, R4 ;  /* 0x0000000413060825 */ /* 0x000fe200078e0204 */
[----:B--2---:R0:W-:Y:S04]  /*05c0*/  @P0 STG.E desc[UR4][R4.64], R9 ;  /* 0x0000000904000986 */ /* 0x0041e8000c101904 */
[----:B---3--:R0:W-:Y:S07]  /*05d0*/  @P0 STG.E desc[UR4][R6.64], R11 ;  /* 0x0000000b06000986 */ /* 0x0081ee000c101904 */
[----:B------:R-:W-:Y:S05]  /*05e0*/  @P1 EXIT ;  /* 0x000000000000194d */ /* 0x000fea0003800000 */
[----:B------:R-:W1:Y:S01]  /*05f0*/  LDC.64 R2, c[0x0][0x390] ;  /* 0x0000e400ff027b82 */ /* 0x000e620000000a00 */
[----:B------:R-:W-:-:S05]  /*0600*/  @P0 IADD3 R20, PT, PT, R20, 0x2, RZ ;  /* 0x0000000214140810 */ /* 0x000fca0007ffe0ff */
[----:B-1----:R-:W-:Y:S02]  /*0610*/  IMAD.WIDE R20, R20, 0x4, R2 ;  /* 0x0000000414147825 */ /* 0x002fe400078e0202 */
[----:B------:R-:W1:Y:S04]  /*0620*/  LDC.64 R2, c[0x0][0x398] ;  /* 0x0000e600ff027b82 */ /* 0x000e680000000a00 */
[----:B------:R-:W2:Y:S01]  /*0630*/  LDG.E.CONSTANT R21, desc[UR4][R20.64] ;  /* 0x0000000414157981 */ /* 0x000ea2000c1e9900 */
[----:B------:R-:W-:-:S05]  /*0640*/  @P0 LEA R18, R19, R18, 0x1 ;  /* 0x0000001213120211 */ /* 0x000fca00078e08ff */
[----:B-1----:R-:W-:-:S05]  /*0650*/  IMAD.WIDE R18, R18, 0x4, R2 ;  /* 0x0000000412127825 */ /* 0x002fca00078e0202 */
[----:B--2---:R-:W-:Y:S01]  /*0660*/  STG.E desc[UR4][R18.64], R21 ;  /* 0x0000001512007986 */ /* 0x004fe2000c101904 */
[----:B------:R-:W-:Y:S05]  /*0670*/  EXIT ;  /* 0x000000000000794d */ /* 0x000fea0003800000 */
.L_x_3:
[----:B------:R-:W-:-:S00]  /*0680*/  BRA `(.L_x_3) ;  /* 0xfffffffc00fc7947 */ /* 0x000fc0000383ffff */
[----:B------:R-:W-:-:S00]  /*0690*/  NOP ;  /* 0x0000000000007918 */ /* 0x000fc00000000000 */
        /* <DEDUP_REMOVED lines=14> */
.L_x_4:


//--------------------- .nv.shared.reserved.0     --------------------------
	.section	.nv.shared.reserved.0,"aw",@nobits
	.weak		__nv_reservedSMEM_offset_0_alias
	.size		__nv_reservedSMEM_offset_0_alias, 0, 64
	.other		__nv_reservedSMEM_offset_0_alias,@"STO_CUDA_RESERVED_SHARED STV_DEFAULT"
__nv_reservedSMEM_offset_0_alias:
	.zero		0
	.zero		64


//--------------------- .nv.constant0.transpose_constY --------------------------
	.section	.nv.constant0.transpose_constY,"a",@progbits
	.sectionflags	@""
	.align	4
.nv.constant0.transpose_constY:
	.zero		928


//--------------------- SYMBOLS --------------------------

	.type		.nv.reservedSmem.offset0,@object
	.size		.nv.reservedSmem.offset0,0x4
